	.headerflags	@"EF_CUDA_TEXMODE_UNIFIED EF_CUDA_64BIT_ADDRESS EF_CUDA_ACCELERATORS EF_CUDA_SM90 EF_CUDA_VIRTUAL_SM(EF_CUDA_SM90)"
	.elftype	@"ET_EXEC"


//--------------------- .nv.info                  --------------------------
	.section	.nv.info,"",@"SHT_CUDA_INFO"
	.align	4


	//----- nvinfo : EIATTR_REGCOUNT
	.align		4
        /*0000*/ 	.byte	0x04, 0x2f
        /*0002*/ 	.short	(.L_3 - .L_2)
	.align		4
.L_2:
        /*0004*/ 	.word	index@(triton_poi_fused__native_batch_norm_legit_no_training_relu_5)
        /*0008*/ 	.word	0x00000011


	//----- nvinfo : EIATTR_MIN_STACK_SIZE
	.align		4
.L_3:
        /*000c*/ 	.byte	0x04, 0x12
        /*000e*/ 	.short	(.L_5 - .L_4)
	.align		4
.L_4:
        /*0010*/ 	.word	index@(triton_poi_fused__native_batch_norm_legit_no_training_relu_5)
        /*0014*/ 	.word	0x00000000


	//----- nvinfo : EIATTR_FRAME_SIZE
	.align		4
.L_5:
        /*0018*/ 	.byte	0x04, 0x11
        /*001a*/ 	.short	(.L_7 - .L_6)
	.align		4
.L_6:
        /*001c*/ 	.word	index@(triton_poi_fused__native_batch_norm_legit_no_training_relu_5)
        /*0020*/ 	.word	0x00000000


	//----- nvinfo : EIATTR_MIN_STACK_SIZE
	.align		4
.L_7:
        /*0024*/ 	.byte	0x04, 0x12
        /*0026*/ 	.short	(.L_9 - .L_8)
	.align		4
.L_8:
        /*0028*/ 	.word	index@(triton_poi_fused__native_batch_norm_legit_no_training_relu_5)
        /*002c*/ 	.word	0x00000000
.L_9:


//--------------------- .nv.info.triton_poi_fused__native_batch_norm_legit_no_training_relu_5 --------------------------
	.section	.nv.info.triton_poi_fused__native_batch_norm_legit_no_training_relu_5,"",@"SHT_CUDA_INFO"
	.sectionflags	@""
	.align	4


	//----- nvinfo : EIATTR_CUDA_API_VERSION
	.align		4
        /*0000*/ 	.byte	0x04, 0x37
        /*0002*/ 	.short	(.L_11 - .L_10)
.L_10:
        /*0004*/ 	.word	0x0000007c


	//----- nvinfo : EIATTR_KPARAM_INFO
	.align		4
.L_11:
        /*0008*/ 	.byte	0x04, 0x17
        /*000a*/ 	.short	(.L_13 - .L_12)
.L_12:
        /*000c*/ 	.word	0x00000000
        /*0010*/ 	.short	0x0006
        /*0012*/ 	.short	0x0030
        /*0014*/ 	.byte	0x00, 0xf0, 0x11, 0x00


	//----- nvinfo : EIATTR_KPARAM_INFO
	.align		4
.L_13:
        /*0018*/ 	.byte	0x04, 0x17
        /*001a*/ 	.short	(.L_15 - .L_14)
.L_14:
        /*001c*/ 	.word	0x00000000
        /*0020*/ 	.short	0x0005
        /*0022*/ 	.short	0x0028
        /*0024*/ 	.byte	0x00, 0xf4, 0x21, 0x00


	//----- nvinfo : EIATTR_KPARAM_INFO
	.align		4
.L_15:
        /*0028*/ 	.byte	0x04, 0x17
        /*002a*/ 	.short	(.L_17 - .L_16)
.L_16:
        /*002c*/ 	.word	0x00000000
        /*0030*/ 	.short	0x0004
        /*0032*/ 	.short	0x0020
        /*0034*/ 	.byte	0x00, 0xf4, 0x21, 0x00


	//----- nvinfo : EIATTR_KPARAM_INFO
	.align		4
.L_17:
        /*0038*/ 	.byte	0x04, 0x17
        /*003a*/ 	.short	(.L_19 - .L_18)
.L_18:
        /*003c*/ 	.word	0x00000000
        /*0040*/ 	.short	0x0003
        /*0042*/ 	.short	0x0018
        /*0044*/ 	.byte	0x00, 0xf4, 0x21, 0x00


	//----- nvinfo : EIATTR_KPARAM_INFO
	.align		4
.L_19:
        /*0048*/ 	.byte	0x04, 0x17
        /*004a*/ 	.short	(.L_21 - .L_20)
.L_20:
        /*004c*/ 	.word	0x00000000
        /*0050*/ 	.short	0x0002
        /*0052*/ 	.short	0x0010
        /*0054*/ 	.byte	0x00, 0xf4, 0x21, 0x00


	//----- nvinfo : EIATTR_KPARAM_INFO
	.align		4
.L_21:
        /*0058*/ 	.byte	0x04, 0x17
        /*005a*/ 	.short	(.L_23 - .L_22)
.L_22:
        /*005c*/ 	.word	0x00000000
        /*0060*/ 	.short	0x0001
        /*0062*/ 	.short	0x0008
        /*0064*/ 	.byte	0x00, 0xf4, 0x21, 0x00


	//----- nvinfo : EIATTR_KPARAM_INFO
	.align		4
.L_23:
        /*0068*/ 	.byte	0x04, 0x17
        /*006a*/ 	.short	(.L_25 - .L_24)
.L_24:
        /*006c*/ 	.word	0x00000000
        /*0070*/ 	.short	0x0000
        /*0072*/ 	.short	0x0000
        /*0074*/ 	.byte	0x00, 0xf4, 0x21, 0x00


	//----- nvinfo : EIATTR_SPARSE_MMA_MASK
	.align		4
.L_25:
        /*0078*/ 	.byte	0x03, 0x50
        /*007a*/ 	.short	0x0000


	//----- nvinfo : EIATTR_MAXREG_COUNT
	.align		4
        /*007c*/ 	.byte	0x03, 0x1b
        /*007e*/ 	.short	0x00ff


	//----- nvinfo : EIATTR_EXIT_INSTR_OFFSETS
	.align		4
        /*0080*/ 	.byte	0x04, 0x1c
        /*0082*/ 	.short	(.L_27 - .L_26)


	//   ....[0]....
.L_26:
        /*0084*/ 	.word	0x00000360


	//----- nvinfo : EIATTR_REQNTID
	.align		4
.L_27:
        /*0088*/ 	.byte	0x04, 0x10
        /*008a*/ 	.short	(.L_29 - .L_28)
.L_28:
        /*008c*/ 	.word	0x00000100
        /*0090*/ 	.word	0x00000001
        /*0094*/ 	.word	0x00000001


	//----- nvinfo : EIATTR_CBANK_PARAM_SIZE
	.align		4
.L_29:
        /*0098*/ 	.byte	0x03, 0x19
        /*009a*/ 	.short	0x0034


	//----- nvinfo : EIATTR_PARAM_CBANK
	.align		4
        /*009c*/ 	.byte	0x04, 0x0a
        /*009e*/ 	.short	(.L_31 - .L_30)
	.align		4
.L_30:
        /*00a0*/ 	.word	index@(.nv.constant0.triton_poi_fused__native_batch_norm_legit_no_training_relu_5)
        /*00a4*/ 	.short	0x0210
        /*00a6*/ 	.short	0x0034


	//----- nvinfo : EIATTR_SW_WAR
	.align		4
.L_31:
        /*00a8*/ 	.byte	0x04, 0x36
        /*00aa*/ 	.short	(.L_33 - .L_32)
.L_32:
        /*00ac*/ 	.word	0x00000008
.L_33:


//--------------------- .nv.callgraph             --------------------------
	.section	.nv.callgraph,"",@"SHT_CUDA_CALLGRAPH"
	.align	4
	.sectionentsize	8
	.align		4
        /*0000*/ 	.word	0x00000000
	.align		4
        /*0004*/ 	.word	0xffffffff
	.align		4
        /*0008*/ 	.word	0x00000000
	.align		4
        /*000c*/ 	.word	0xfffffffe
	.align		4
        /*0010*/ 	.word	0x00000000
	.align		4
        /*0014*/ 	.word	0xfffffffd
	.align		4
        /*0018*/ 	.word	0x00000000
	.align		4
        /*001c*/ 	.word	0xfffffffc


//--------------------- .nv.constant4             --------------------------
	.section	.nv.constant4,"a",@progbits
	.align	8
	.align		8
.nv.constant4:
        /*0000*/ 	.dword	_$_str
	.align		8
        /*0008*/ 	.dword	_$_str_$_2


//--------------------- .text.triton_poi_fused__native_batch_norm_legit_no_training_relu_5 --------------------------
	.section	.text.triton_poi_fused__native_batch_norm_legit_no_training_relu_5,"ax",@progbits
	.align	128
        .global         triton_poi_fused__native_batch_norm_legit_no_training_relu_5
        .type           triton_poi_fused__native_batch_norm_legit_no_training_relu_5,@function
        .size           triton_poi_fused__native_batch_norm_legit_no_training_relu_5,(.L_x_1 - triton_poi_fused__native_batch_norm_legit_no_training_relu_5)
        .other          triton_poi_fused__native_batch_norm_legit_no_training_relu_5,@"STO_CUDA_ENTRY STV_DEFAULT"
triton_poi_fused__native_batch_norm_legit_no_training_relu_5:
.text.triton_poi_fused__native_batch_norm_legit_no_training_relu_5:
[----:B------:R-:W-:Y:S01]  /*0000*/  LDC R1, c[0x0][0x28] ;  /* 0x00000a00ff017b82 */ /* 0x000fe20000000800 */
[----:B------:R-:W1:Y:S07]  /*0010*/  S2R R0, SR_TID.X ;  /* 0x0000000000007919 */ /* 0x000e6e0000002100 */
[----:B------:R-:W2:Y:S01]  /*0020*/  LDC.64 R6, c[0x0][0x220] ;  /* 0x00008800ff067b82 */ /* 0x000ea20000000a00 */
[----:B------:R-:W-:Y:S01]  /*0030*/  ULDC.64 UR4, c[0x0][0x208] ;  /* 0x0000820000047ab9 */ /* 0x000fe20000000a00 */
[----:B------:R-:W3:Y:S06]  /*0040*/  S2R R5, SR_CTAID.X ;  /* 0x0000000000057919 */ /* 0x000eec0000002500 */
[----:B------:R-:W4:Y:S08]  /*0050*/  LDC.64 R8, c[0x0][0x228] ;  /* 0x00008a00ff087b82 */ /* 0x000f300000000a00 */
[----:B------:R-:W5:Y:S01]  /*0060*/  LDC.64 R10, c[0x0][0x230] ;  /* 0x00008c00ff0a7b82 */ /* 0x000f620000000a00 */
[----:B-1----:R-:W-:-:S02]  /*0070*/  SHF.L.U32 R0, R0, 0x1, RZ ;  /* 0x0000000100007819 */ /* 0x002fc400000006ff */
[----:B---3--:R-:W-:Y:S02]  /*0080*/  SHF.R.S32.HI R3, RZ, 0x16, R5 ;  /* 0x00000016ff037819 */ /* 0x008fe40000011405 */
[----:B------:R-:W-:Y:S02]  /*0090*/  LOP3.LUT R0, R0, 0x1fe, RZ, 0xc0, !PT ;  /* 0x000001fe00007812 */ /* 0x000fe400078ec0ff */
[----:B------:R-:W-:Y:S02]  /*00a0*/  SGXT R3, R3, 0x1 ;  /* 0x000000010303781a */ /* 0x000fe40000000200 */
[----:B------:R-:W-:-:S04]  /*00b0*/  LEA R0, R5, R0, 0x9 ;  /* 0x0000000005007211 */ /* 0x000fc800078e48ff */
[----:B------:R-:W-:-:S04]  /*00c0*/  LEA.HI R3, R3, R0, RZ, 0x6 ;  /* 0x0000000003037211 */ /* 0x000fc800078f30ff */
[----:B------:R-:W-:-:S05]  /*00d0*/  SHF.R.S32.HI R3, RZ, 0x6, R3 ;  /* 0x00000006ff037819 */ /* 0x000fca0000011403 */
[----:B------:R-:W-:-:S05]  /*00e0*/  IMAD.HI R2, R3, 0x2aaaaaab, RZ ;  /* 0x2aaaaaab03027827 */ /* 0x000fca00078e02ff */
[----:B------:R-:W-:-:S04]  /*00f0*/  SHF.R.U32.HI R5, RZ, 0x1f, R2 ;  /* 0x0000001fff057819 */ /* 0x000fc80000011602 */
[----:B------:R-:W-:Y:S02]  /*0100*/  LEA.HI R2, R2, R5, RZ, 0x1a ;  /* 0x0000000502027211 */ /* 0x000fe400078fd0ff */
[----:B------:R-:W1:Y:S03]  /*0110*/  LDC.64 R4, c[0x0][0x218] ;  /* 0x00008600ff047b82 */ /* 0x000e660000000a00 */
[----:B------:R-:W-:-:S04]  /*0120*/  IMAD R13, R2, -0x180, R3 ;  /* 0xfffffe80020d7824 */ /* 0x000fc800078e0203 */
[C---:B--2---:R-:W-:Y:S01]  /*0130*/  IMAD.WIDE R6, R13.reuse, 0x4, R6 ;  /* 0x000000040d067825 */ /* 0x044fe200078e0206 */
[----:B------:R-:W2:Y:S05]  /*0140*/  LDC.64 R2, c[0x0][0x210] ;  /* 0x00008400ff027b82 */ /* 0x000eaa0000000a00 */
[----:B------:R-:W3:Y:S01]  /*0150*/  LDG.E.EL R6, desc[UR4][R6.64] ;  /* 0x0000000406067981 */ /* 0x000ee2000c2e1900 */
[----:B----4-:R-:W-:-:S04]  /*0160*/  IMAD.WIDE R8, R13, 0x4, R8 ;  /* 0x000000040d087825 */ /* 0x010fc800078e0208 */
[C---:B-----5:R-:W-:Y:S02]  /*0170*/  IMAD.WIDE R10, R13.reuse, 0x4, R10 ;  /* 0x000000040d0a7825 */ /* 0x060fe400078e020a */
[----:B------:R-:W4:Y:S02]  /*0180*/  LDG.E.EL R8, desc[UR4][R8.64] ;  /* 0x0000000408087981 */ /* 0x000f24000c2e1900 */
[----:B-1----:R-:W-:Y:S02]  /*0190*/  IMAD.WIDE R4, R13, 0x4, R4 ;  /* 0x000000040d047825 */ /* 0x002fe400078e0204 */
[----:B------:R-:W4:Y:S04]  /*01a0*/  LDG.E.EL R11, desc[UR4][R10.64] ;  /* 0x000000040a0b7981 */ /* 0x000f28000c2e1900 */
[----:B------:R1:W5:Y:S01]  /*01b0*/  LDG.E.EL R12, desc[UR4][R4.64] ;  /* 0x00000004040c7981 */ /* 0x000362000c2e1900 */
[----:B--2---:R-:W-:-:S06]  /*01c0*/  IMAD.WIDE R2, R0, 0x4, R2 ;  /* 0x0000000400027825 */ /* 0x004fcc00078e0202 */
[----:B------:R-:W5:Y:S01]  /*01d0*/  LDG.E.64 R2, desc[UR4][R2.64] ;  /* 0x0000000402027981 */ /* 0x000f62000c1e1b00 */
[----:B------:R-:W-:Y:S01]  /*01e0*/  HFMA2.MMA R14, -RZ, RZ, 1.625, 0 ;  /* 0x3e800000ff0e7435 */ /* 0x000fe200000001ff */
[----:B-1----:R-:W1:Y:S02]  /*01f0*/  LDC.64 R4, c[0x0][0x238] ;  /* 0x00008e00ff047b82 */ /* 0x002e640000000a00 */
[----:B-1----:R-:W-:-:S04]  /*0200*/  IMAD.WIDE R4, R0, 0x4, R4 ;  /* 0x0000000400047825 */ /* 0x002fc800078e0204 */
[----:B---3--:R-:W-:-:S04]  /*0210*/  FADD R6, R6, 9.9999997473787516356e-06 ;  /* 0x3727c5ac06067421 */ /* 0x008fc80000000000 */
[----:B------:R-:W1:Y:S02]  /*0220*/  MUFU.SQRT R7, R6 ;  /* 0x0000000600077308 */ /* 0x000e640000002000 */
[C---:B-1----:R-:W-:Y:S02]  /*0230*/  FSETP.GT.AND P0, PT, R7.reuse, 8.50705917302346158658e+37, PT ;  /* 0x7e8000000700780b */ /* 0x042fe40003f04000 */
[----:B------:R-:W-:-:S11]  /*0240*/  FSETP.GEU.AND P1, PT, R7, 1.175494350822287508e-38, PT ;  /* 0x008000000700780b */ /* 0x000fd60003f2e000 */
[----:B------:R-:W-:-:S04]  /*0250*/  @P0 FMUL R7, R7, 0.25 ;  /* 0x3e80000007070820 */ /* 0x000fc80000400000 */
[----:B------:R-:W-:-:S06]  /*0260*/  @!P1 FMUL R7, R7, 16777216 ;  /* 0x4b80000007079820 */ /* 0x000fcc0000400000 */
[----:B------:R-:W1:Y:S01]  /*0270*/  MUFU.RCP R7, R7 ;  /* 0x0000000700077308 */ /* 0x000e620000001000 */
[----:B------:R-:W-:Y:S01]  /*0280*/  FSEL R14, R14, 1, P0 ;  /* 0x3f8000000e0e7808 */ /* 0x000fe20000000000 */
[----:B-----5:R-:W-:-:S04]  /*0290*/  FADD R2, R2, -R12 ;  /* 0x8000000c02027221 */ /* 0x020fc80000000000 */
[----:B------:R-:W-:Y:S01]  /*02a0*/  @!P1 FMUL R14, R14, 16777216 ;  /* 0x4b8000000e0e9820 */ /* 0x000fe20000400000 */
[----:B------:R-:W-:-:S03]  /*02b0*/  FADD R3, R3, -R12 ;  /* 0x8000000c03037221 */ /* 0x000fc60000000000 */
[----:B-1----:R-:W-:-:S04]  /*02c0*/  FMUL R14, R7, R14 ;  /* 0x0000000e070e7220 */ /* 0x002fc80000400000 */
[-C--:B------:R-:W-:Y:S01]  /*02d0*/  FMUL R2, R2, R14.reuse ;  /* 0x0000000e02027220 */ /* 0x080fe20000400000 */
[----:B------:R-:W-:-:S03]  /*02e0*/  FMUL R14, R3, R14 ;  /* 0x0000000e030e7220 */ /* 0x000fc60000400000 */
[C-C-:B----4-:R-:W-:Y:S01]  /*02f0*/  FFMA R2, R8.reuse, R2, R11.reuse ;  /* 0x0000000208027223 */ /* 0x150fe2000000000b */
[----:B------:R-:W-:-:S04]  /*0300*/  FFMA R14, R8, R14, R11 ;  /* 0x0000000e080e7223 */ /* 0x000fc8000000000b */
[----:B------:R-:W-:Y:S02]  /*0310*/  FSETP.GEU.AND P0, PT, R2, RZ, PT ;  /* 0x000000ff0200720b */ /* 0x000fe40003f0e000 */
[----:B------:R-:W-:Y:S02]  /*0320*/  FSETP.GEU.AND P1, PT, R14, RZ, PT ;  /* 0x000000ff0e00720b */ /* 0x000fe40003f2e000 */
[----:B------:R-:W-:Y:S02]  /*0330*/  FSEL R2, R2, RZ, P0 ;  /* 0x000000ff02027208 */ /* 0x000fe40000000000 */
[----:B------:R-:W-:-:S05]  /*0340*/  FSEL R3, R14, RZ, P1 ;  /* 0x000000ff0e037208 */ /* 0x000fca0000800000 */
[----:B------:R-:W-:Y:S01]  /*0350*/  STG.E.64 desc[UR4][R4.64], R2 ;  /* 0x0000000204007986 */ /* 0x000fe2000c101b04 */
[----:B------:R-:W-:Y:S05]  /*0360*/  EXIT ;  /* 0x000000000000794d */ /* 0x000fea0003800000 */
.L_x_0:
[----:B------:R-:W-:-:S00]  /*0370*/  BRA `(.L_x_0) ;  /* 0xfffffffc00fc7947 */ /* 0x000fc0000383ffff */
[----:B------:R-:W-:-:S00]  /*0380*/  NOP ;  /* 0x0000000000007918 */ /* 0x000fc00000000000 */
[----:B------:R-:W-:-:S00]  /*0390*/  NOP ;  /* 0x0000000000007918 */ /* 0x000fc00000000000 */
[----:B------:R-:W-:-:S00]  /*03a0*/  NOP ;  /* 0x0000000000007918 */ /* 0x000fc00000000000 */
[----:B------:R-:W-:-:S00]  /*03b0*/  NOP ;  /* 0x0000000000007918 */ /* 0x000fc00000000000 */
[----:B------:R-:W-:-:S00]  /*03c0*/  NOP ;  /* 0x0000000000007918 */ /* 0x000fc00000000000 */
[----:B------:R-:W-:-:S00]  /*03d0*/  NOP ;  /* 0x0000000000007918 */ /* 0x000fc00000000000 */
[----:B------:R-:W-:-:S00]  /*03e0*/  NOP ;  /* 0x0000000000007918 */ /* 0x000fc00000000000 */
[----:B------:R-:W-:-:S00]  /*03f0*/  NOP ;  /* 0x0000000000007918 */ /* 0x000fc00000000000 */
.L_x_1:


//--------------------- .nv.global.init           --------------------------
	.section	.nv.global.init,"aw",@progbits
.nv.global.init:
	.type		_$_str,@object
	.size		_$_str,(_$_str_$_2 - _$_str)
_$_str:
        /*0000*/ 	.byte	0x5f, 0x5f, 0x43, 0x55, 0x44, 0x41, 0x5f, 0x46, 0x54, 0x5a, 0x00
	.type		_$_str_$_2,@object
	.size		_$_str_$_2,(.L_1 - _$_str_$_2)
_$_str_$_2:
        /*000b*/ 	.byte	0x5f, 0x5f, 0x43, 0x55, 0x44, 0x41, 0x5f, 0x50, 0x52, 0x45, 0x43, 0x5f, 0x53, 0x51, 0x52, 0x54
        /*001b*/ 	.byte	0x00
.L_1:


//--------------------- .nv.constant0.triton_poi_fused__native_batch_norm_legit_no_training_relu_5 --------------------------
	.section	.nv.constant0.triton_poi_fused__native_batch_norm_legit_no_training_relu_5,"a",@progbits
	.sectionflags	@""
	.align	4
.nv.constant0.triton_poi_fused__native_batch_norm_legit_no_training_relu_5:
	.zero		580
